//
// Generated by NVIDIA NVVM Compiler
//
// Compiler Build ID: CL-36424714
// Cuda compilation tools, release 13.0, V13.0.88
// Based on NVVM 20.0.0
//

.version 9.0
.target sm_100
.address_size 64

	// .globl	_Z10add_kernelPKiS0_Pii

.visible .entry _Z10add_kernelPKiS0_Pii(
	.param .u64 .ptr .align 1 _Z10add_kernelPKiS0_Pii_param_0,
	.param .u64 .ptr .align 1 _Z10add_kernelPKiS0_Pii_param_1,
	.param .u64 .ptr .align 1 _Z10add_kernelPKiS0_Pii_param_2,
	.param .u32 _Z10add_kernelPKiS0_Pii_param_3
)
{
	.reg .pred 	%p<2>;
	.reg .b32 	%r<9>;
	.reg .b64 	%rd<11>;

	ld.param.u64 	%rd1, [_Z10add_kernelPKiS0_Pii_param_0];
	ld.param.u64 	%rd2, [_Z10add_kernelPKiS0_Pii_param_1];
	ld.param.u64 	%rd3, [_Z10add_kernelPKiS0_Pii_param_2];
	ld.param.u32 	%r2, [_Z10add_kernelPKiS0_Pii_param_3];
	mov.u32 	%r3, %ctaid.x;
	mov.u32 	%r4, %ntid.x;
	mov.u32 	%r5, %tid.x;
	mad.lo.s32 	%r1, %r3, %r4, %r5;
	setp.ge.s32 	%p1, %r1, %r2;
	@%p1 bra 	$L__BB0_2;
	cvta.to.global.u64 	%rd4, %rd1;
	cvta.to.global.u64 	%rd5, %rd2;
	cvta.to.global.u64 	%rd6, %rd3;
	mul.wide.s32 	%rd7, %r1, 4;
	add.s64 	%rd8, %rd4, %rd7;
	ld.global.u32 	%r6, [%rd8];
	add.s64 	%rd9, %rd5, %rd7;
	ld.global.u32 	%r7, [%rd9];
	add.s32 	%r8, %r7, %r6;
	add.s64 	%rd10, %rd6, %rd7;
	st.global.u32 	[%rd10], %r8;
$L__BB0_2:
	ret;

}


// ===== COMPILED SASS (sm_100) =====

	.target	sm_100

	.elftype	@"ET_EXEC"


//--------------------- .note.nv.tkinfo           --------------------------
	.section	.note.nv.tkinfo,"",@"SHT_NOTE"
	.sectionflags	@"SHF_NOTE_NV_TKINFO"
	.tkinfo
        /*0018*/ 	.word	0x00000002
        /*0030*/ 	.string	""
        /*0030*/ 	.string	"ptxas"
        /*0030*/ 	.string	"Cuda compilation tools, release 13.0, V13.0.88"
        /*0030*/ 	.string	"Build cuda_13.0.r13.0/compiler.36424714_0"
        /*0030*/ 	.string	"-arch sm_100 -m 64 "



//--------------------- .note.nv.cuinfo           --------------------------
	.section	.note.nv.cuinfo,"",@"SHT_NOTE"
	.sectionflags	@"SHF_NOTE_NV_CUINFO"
        /*0018*/ 	.short	0x0002
        /*001a*/ 	.short	0x0064
        /*001c*/ 	.short	0x0082
	.zero		2


//--------------------- .nv.info                  --------------------------
	.section	.nv.info,"",@"SHT_CUDA_INFO"
	.align	4


	//----- nvinfo : EIATTR_REGCOUNT
	.align		4
        /*0000*/ 	.byte	0x04, 0x2f
        /*0002*/ 	.short	(.L_1 - .L_0)
	.align		4
.L_0:
        /*0004*/ 	.word	index@(_Z10add_kernelPKiS0_Pii)
        /*0008*/ 	.word	0x0000000c


	//----- nvinfo : EIATTR_FRAME_SIZE
	.align		4
.L_1:
        /*000c*/ 	.byte	0x04, 0x11
        /*000e*/ 	.short	(.L_3 - .L_2)
	.align		4
.L_2:
        /*0010*/ 	.word	index@(_Z10add_kernelPKiS0_Pii)
        /*0014*/ 	.word	0x00000000


	//----- nvinfo : EIATTR_MIN_STACK_SIZE
	.align		4
.L_3:
        /*0018*/ 	.byte	0x04, 0x12
        /*001a*/ 	.short	(.L_5 - .L_4)
	.align		4
.L_4:
        /*001c*/ 	.word	index@(_Z10add_kernelPKiS0_Pii)
        /*0020*/ 	.word	0x00000000
.L_5:


//--------------------- .nv.compat                --------------------------
	.section	.nv.compat,"",@"SHT_CUDA_COMPAT_INFO"
	.align	4
        /*0000*/ 	.byte	0x02, 0x09, 0x00, 0x00, 0x02, 0x02, 0x01, 0x00, 0x02, 0x05, 0x05, 0x00, 0x03, 0x07, 0x01, 0x01
        /*0010*/ 	.byte	0x02, 0x03, 0x00, 0x00, 0x02, 0x06, 0x01, 0x00, 0x04, 0x0b, 0x08, 0x00, 0x09, 0x00, 0x00, 0x00
        /*0020*/ 	.byte	0x00, 0x00, 0x00, 0x00


//--------------------- .nv.info._Z10add_kernelPKiS0_Pii --------------------------
	.section	.nv.info._Z10add_kernelPKiS0_Pii,"",@"SHT_CUDA_INFO"
	.sectionflags	@""
	.align	4


	//----- nvinfo : EIATTR_CUDA_API_VERSION
	.align		4
        /*0000*/ 	.byte	0x04, 0x37
        /*0002*/ 	.short	(.L_7 - .L_6)
.L_6:
        /*0004*/ 	.word	0x00000082


	//----- nvinfo : EIATTR_KPARAM_INFO
	.align		4
.L_7:
        /*0008*/ 	.byte	0x04, 0x17
        /*000a*/ 	.short	(.L_9 - .L_8)
.L_8:
        /*000c*/ 	.word	0x00000000
        /*0010*/ 	.short	0x0003
        /*0012*/ 	.short	0x0018
        /*0014*/ 	.byte	0x00, 0xf0, 0x11, 0x00


	//----- nvinfo : EIATTR_KPARAM_INFO
	.align		4
.L_9:
        /*0018*/ 	.byte	0x04, 0x17
        /*001a*/ 	.short	(.L_11 - .L_10)
.L_10:
        /*001c*/ 	.word	0x00000000
        /*0020*/ 	.short	0x0002
        /*0022*/ 	.short	0x0010
        /*0024*/ 	.byte	0x00, 0xf5, 0x21, 0x00


	//----- nvinfo : EIATTR_KPARAM_INFO
	.align		4
.L_11:
        /*0028*/ 	.byte	0x04, 0x17
        /*002a*/ 	.short	(.L_13 - .L_12)
.L_12:
        /*002c*/ 	.word	0x00000000
        /*0030*/ 	.short	0x0001
        /*0032*/ 	.short	0x0008
        /*0034*/ 	.byte	0x00, 0xf5, 0x21, 0x00


	//----- nvinfo : EIATTR_KPARAM_INFO
	.align		4
.L_13:
        /*0038*/ 	.byte	0x04, 0x17
        /*003a*/ 	.short	(.L_15 - .L_14)
.L_14:
        /*003c*/ 	.word	0x00000000
        /*0040*/ 	.short	0x0000
        /*0042*/ 	.short	0x0000
        /*0044*/ 	.byte	0x00, 0xf5, 0x21, 0x00


	//----- nvinfo : EIATTR_SPARSE_MMA_MASK
	.align		4
.L_15:
        /*0048*/ 	.byte	0x03, 0x50
        /*004a*/ 	.short	0x0000


	//----- nvinfo : EIATTR_MAXREG_COUNT
	.align		4
        /*004c*/ 	.byte	0x03, 0x1b
        /*004e*/ 	.short	0x00ff


	//----- nvinfo : EIATTR_MERCURY_ISA_VERSION
	.align		4
        /*0050*/ 	.byte	0x03, 0x5f
        /*0052*/ 	.short	0x0101


	//----- nvinfo : EIATTR_VRC_CTA_INIT_COUNT
	.align		4
        /*0054*/ 	.byte	0x02, 0x4a
	.zero		1
	.zero		1


	//----- nvinfo : EIATTR_EXIT_INSTR_OFFSETS
	.align		4
        /*0058*/ 	.byte	0x04, 0x1c
        /*005a*/ 	.short	(.L_17 - .L_16)


	//   ....[0]....
.L_16:
        /*005c*/ 	.word	0x00000070


	//   ....[1]....
        /*0060*/ 	.word	0x00000130


	//----- nvinfo : EIATTR_CBANK_PARAM_SIZE
	.align		4
.L_17:
        /*0064*/ 	.byte	0x03, 0x19
        /*0066*/ 	.short	0x001c


	//----- nvinfo : EIATTR_PARAM_CBANK
	.align		4
        /*0068*/ 	.byte	0x04, 0x0a
        /*006a*/ 	.short	(.L_19 - .L_18)
	.align		4
.L_18:
        /*006c*/ 	.word	index@(.nv.constant0._Z10add_kernelPKiS0_Pii)
        /*0070*/ 	.short	0x0380
        /*0072*/ 	.short	0x001c


	//----- nvinfo : EIATTR_SW_WAR
	.align		4
.L_19:
        /*0074*/ 	.byte	0x04, 0x36
        /*0076*/ 	.short	(.L_21 - .L_20)
.L_20:
        /*0078*/ 	.word	0x00000008
.L_21:


//--------------------- .nv.callgraph             --------------------------
	.section	.nv.callgraph,"",@"SHT_CUDA_CALLGRAPH"
	.align	4
	.sectionentsize	8
	.align		4
        /*0000*/ 	.word	0x00000000
	.align		4
        /*0004*/ 	.word	0xffffffff
	.align		4
        /*0008*/ 	.word	0x00000000
	.align		4
        /*000c*/ 	.word	0xfffffffe
	.align		4
        /*0010*/ 	.word	0x00000000
	.align		4
        /*0014*/ 	.word	0xfffffffd
	.align		4
        /*0018*/ 	.word	0x00000000
	.align		4
        /*001c*/ 	.word	0xfffffffc


//--------------------- .text._Z10add_kernelPKiS0_Pii --------------------------
	.section	.text._Z10add_kernelPKiS0_Pii,"ax",@progbits
	.align	128
        .global         _Z10add_kernelPKiS0_Pii
        .type           _Z10add_kernelPKiS0_Pii,@function
        .size           _Z10add_kernelPKiS0_Pii,(.L_x_1 - _Z10add_kernelPKiS0_Pii)
        .other          _Z10add_kernelPKiS0_Pii,@"STO_CUDA_ENTRY STV_DEFAULT"
_Z10add_kernelPKiS0_Pii:
.text._Z10add_kernelPKiS0_Pii:
[----:B------:R-:W-:Y:S01]  /*0000*/  LDC R1, c[0x0][0x37c] ;  /* 0x0000df00ff017b82 */ /* 0x000fe20000000800 */
[----:B------:R-:W0:Y:S07]  /*0010*/  S2R R0, SR_TID.X ;  /* 0x0000000000007919 */ /* 0x000e2e0000002100 */
[----:B------:R-:W0:Y:S01]  /*0020*/  S2UR UR4, SR_CTAID.X ;  /* 0x00000000000479c3 */ /* 0x000e220000002500 */
[----:B------:R-:W1:Y:S07]  /*0030*/  LDCU UR5, c[0x0][0x398] ;  /* 0x00007300ff0577ac */ /* 0x000e6e0008000800 */
[----:B------:R-:W0:Y:S02]  /*0040*/  LDC R9, c[0x0][0x360] ;  /* 0x0000d800ff097b82 */ /* 0x000e240000000800 */
[----:B0-----:R-:W-:-:S05]  /*0050*/  IMAD R9, R9, UR4, R0 ;  /* 0x0000000409097c24 */ /* 0x001fca000f8e0200 */
[----:B-1----:R-:W-:-:S13]  /*0060*/  ISETP.GE.AND P0, PT, R9, UR5, PT ;  /* 0x0000000509007c0c */ /* 0x002fda000bf06270 */
[----:B------:R-:W-:Y:S05]  /*0070*/  @P0 EXIT ;  /* 0x000000000000094d */ /* 0x000fea0003800000 */
[----:B------:R-:W0:Y:S01]  /*0080*/  LDC.64 R2, c[0x0][0x380] ;  /* 0x0000e000ff027b82 */ /* 0x000e220000000a00 */
[----:B------:R-:W1:Y:S07]  /*0090*/  LDCU.64 UR4, c[0x0][0x358] ;  /* 0x00006b00ff0477ac */ /* 0x000e6e0008000a00 */
[----:B------:R-:W2:Y:S08]  /*00a0*/  LDC.64 R4, c[0x0][0x388] ;  /* 0x0000e200ff047b82 */ /* 0x000eb00000000a00 */
[----:B------:R-:W3:Y:S01]  /*00b0*/  LDC.64 R6, c[0x0][0x390] ;  /* 0x0000e400ff067b82 */ /* 0x000ee20000000a00 */
[----:B0-----:R-:W-:-:S06]  /*00c0*/  IMAD.WIDE R2, R9, 0x4, R2 ;  /* 0x0000000409027825 */ /* 0x001fcc00078e0202 */
[----:B-1----:R-:W4:Y:S01]  /*00d0*/  LDG.E R2, desc[UR4][R2.64] ;  /* 0x0000000402027981 */ /* 0x002f22000c1e1900 */
[----:B--2---:R-:W-:-:S06]  /*00e0*/  IMAD.WIDE R4, R9, 0x4, R4 ;  /* 0x0000000409047825 */ /* 0x004fcc00078e0204 */
[----:B------:R-:W4:Y:S01]  /*00f0*/  LDG.E R5, desc[UR4][R4.64] ;  /* 0x0000000404057981 */ /* 0x000f22000c1e1900 */
[----:B---3--:R-:W-:Y:S01]  /*0100*/  IMAD.WIDE R6, R9, 0x4, R6 ;  /* 0x0000000409067825 */ /* 0x008fe200078e0206 */
[----:B----4-:R-:W-:-:S05]  /*0110*/  IADD3 R9, PT, PT, R2, R5, RZ ;  /* 0x0000000502097210 */ /* 0x010fca0007ffe0ff */
[----:B------:R-:W-:Y:S01]  /*0120*/  STG.E desc[UR4][R6.64], R9 ;  /* 0x0000000906007986 */ /* 0x000fe2000c101904 */
[----:B------:R-:W-:Y:S05]  /*0130*/  EXIT ;  /* 0x000000000000794d */ /* 0x000fea0003800000 */
.L_x_0:
[----:B------:R-:W-:-:S00]  /*0140*/  BRA `(.L_x_0) ;  /* 0xfffffffc00fc7947 */ /* 0x000fc0000383ffff */
[----:B------:R-:W-:-:S00]  /*0150*/  NOP ;  /* 0x0000000000007918 */ /* 0x000fc00000000000 */
        /* <DEDUP_REMOVED lines=10> */
.L_x_1:


//--------------------- .nv.shared.reserved.0     --------------------------
	.section	.nv.shared.reserved.0,"aw",@nobits
	.weak		__nv_reservedSMEM_offset_0_alias
	.size		__nv_reservedSMEM_offset_0_alias, 0, 64
	.other		__nv_reservedSMEM_offset_0_alias,@"STO_CUDA_RESERVED_SHARED STV_DEFAULT"
__nv_reservedSMEM_offset_0_alias:
	.zero		0
	.zero		64


//--------------------- .nv.constant0._Z10add_kernelPKiS0_Pii --------------------------
	.section	.nv.constant0._Z10add_kernelPKiS0_Pii,"a",@progbits
	.sectionflags	@""
	.align	4
.nv.constant0._Z10add_kernelPKiS0_Pii:
	.zero		924


//--------------------- SYMBOLS --------------------------

	.type		.nv.reservedSmem.offset0,@object
	.size		.nv.reservedSmem.offset0,0x4
